//
// Generated by NVIDIA NVVM Compiler
//
// Compiler Build ID: CL-36424714
// Cuda compilation tools, release 13.0, V13.0.88
// Based on NVVM 20.0.0
//

.version 9.0
.target sm_100
.address_size 64

	// .globl	_Z9calKernelPjiiiii

.visible .entry _Z9calKernelPjiiiii(
	.param .u64 .ptr .align 1 _Z9calKernelPjiiiii_param_0,
	.param .u32 _Z9calKernelPjiiiii_param_1,
	.param .u32 _Z9calKernelPjiiiii_param_2,
	.param .u32 _Z9calKernelPjiiiii_param_3,
	.param .u32 _Z9calKernelPjiiiii_param_4,
	.param .u32 _Z9calKernelPjiiiii_param_5
)
{
	.reg .pred 	%p<12>;
	.reg .b32 	%r<76>;
	.reg .b64 	%rd<18>;

	ld.param.u64 	%rd9, [_Z9calKernelPjiiiii_param_0];
	ld.param.u32 	%r39, [_Z9calKernelPjiiiii_param_1];
	ld.param.u32 	%r37, [_Z9calKernelPjiiiii_param_2];
	ld.param.u32 	%r38, [_Z9calKernelPjiiiii_param_3];
	ld.param.u32 	%r40, [_Z9calKernelPjiiiii_param_4];
	ld.param.u32 	%r41, [_Z9calKernelPjiiiii_param_5];
	cvta.to.global.u64 	%rd1, %rd9;
	mov.u32 	%r42, %ctaid.x;
	add.s32 	%r1, %r41, %r42;
	mov.u32 	%r43, %ctaid.y;
	add.s32 	%r44, %r40, %r43;
	mov.u32 	%r45, %tid.y;
	mad.lo.s32 	%r2, %r44, %r37, %r45;
	mov.u32 	%r3, %tid.x;
	mad.lo.s32 	%r46, %r1, %r37, %r3;
	max.s32 	%r47, %r2, %r46;
	setp.ge.s32 	%p1, %r47, %r39;
	@%p1 bra 	$L__BB0_18;
	mul.lo.s32 	%r5, %r38, %r37;
	add.s32 	%r48, %r5, %r37;
	min.s32 	%r6, %r48, %r39;
	sub.s32 	%r7, %r6, %r5;
	setp.lt.s32 	%p2, %r7, 1;
	@%p2 bra 	$L__BB0_18;
	mul.lo.s32 	%r8, %r2, %r39;
	add.s32 	%r50, %r8, %r46;
	mul.wide.s32 	%rd10, %r50, 4;
	add.s64 	%rd2, %rd1, %rd10;
	and.b32  	%r9, %r7, 3;
	sub.s32 	%r51, %r5, %r6;
	setp.gt.u32 	%p3, %r51, -4;
	mov.b32 	%r72, 0;
	@%p3 bra 	$L__BB0_13;
	and.b32  	%r72, %r7, 2147483644;
	neg.s32 	%r71, %r72;
	add.s64 	%rd3, %rd1, 8;
	add.s32 	%r70, %r5, %r8;
	mad.lo.s32 	%r52, %r38, %r39, %r1;
	mad.lo.s32 	%r69, %r37, %r52, %r3;
	shl.b32 	%r14, %r39, 2;
	mul.wide.s32 	%rd6, %r39, 4;
$L__BB0_4:
	mul.wide.s32 	%rd11, %r70, 4;
	add.s64 	%rd4, %rd3, %rd11;
	ld.global.u32 	%r53, [%rd4+-8];
	mul.wide.s32 	%rd12, %r69, 4;
	add.s64 	%rd5, %rd1, %rd12;
	ld.global.u32 	%r54, [%rd5];
	add.s32 	%r18, %r54, %r53;
	ld.global.u32 	%r55, [%rd2];
	setp.ge.u32 	%p4, %r18, %r55;
	@%p4 bra 	$L__BB0_6;
	st.global.u32 	[%rd2], %r18;
$L__BB0_6:
	bar.sync 	0;
	ld.global.u32 	%r56, [%rd4+-4];
	add.s64 	%rd7, %rd5, %rd6;
	ld.global.u32 	%r57, [%rd7];
	add.s32 	%r19, %r57, %r56;
	ld.global.u32 	%r58, [%rd2];
	setp.ge.u32 	%p5, %r19, %r58;
	@%p5 bra 	$L__BB0_8;
	st.global.u32 	[%rd2], %r19;
$L__BB0_8:
	bar.sync 	0;
	ld.global.u32 	%r59, [%rd4];
	add.s64 	%rd8, %rd7, %rd6;
	ld.global.u32 	%r60, [%rd8];
	add.s32 	%r20, %r60, %r59;
	ld.global.u32 	%r61, [%rd2];
	setp.ge.u32 	%p6, %r20, %r61;
	@%p6 bra 	$L__BB0_10;
	st.global.u32 	[%rd2], %r20;
$L__BB0_10:
	bar.sync 	0;
	ld.global.u32 	%r62, [%rd4+4];
	add.s64 	%rd13, %rd8, %rd6;
	ld.global.u32 	%r63, [%rd13];
	add.s32 	%r21, %r63, %r62;
	ld.global.u32 	%r64, [%rd2];
	setp.ge.u32 	%p7, %r21, %r64;
	@%p7 bra 	$L__BB0_12;
	st.global.u32 	[%rd2], %r21;
$L__BB0_12:
	bar.sync 	0;
	add.s32 	%r71, %r71, 4;
	add.s32 	%r70, %r70, 4;
	add.s32 	%r69, %r69, %r14;
	setp.ne.s32 	%p8, %r71, 0;
	@%p8 bra 	$L__BB0_4;
$L__BB0_13:
	setp.eq.s32 	%p9, %r9, 0;
	@%p9 bra 	$L__BB0_18;
	add.s32 	%r65, %r72, %r5;
	mad.lo.s32 	%r75, %r39, %r65, %r46;
	add.s32 	%r74, %r65, %r8;
	neg.s32 	%r73, %r9;
$L__BB0_15:
	.pragma "nounroll";
	mul.wide.s32 	%rd14, %r74, 4;
	add.s64 	%rd15, %rd1, %rd14;
	ld.global.u32 	%r66, [%rd15];
	mul.wide.s32 	%rd16, %r75, 4;
	add.s64 	%rd17, %rd1, %rd16;
	ld.global.u32 	%r67, [%rd17];
	add.s32 	%r32, %r67, %r66;
	ld.global.u32 	%r68, [%rd2];
	setp.ge.u32 	%p10, %r32, %r68;
	@%p10 bra 	$L__BB0_17;
	st.global.u32 	[%rd2], %r32;
$L__BB0_17:
	bar.sync 	0;
	add.s32 	%r75, %r75, %r39;
	add.s32 	%r74, %r74, 1;
	add.s32 	%r73, %r73, 1;
	setp.ne.s32 	%p11, %r73, 0;
	@%p11 bra 	$L__BB0_15;
$L__BB0_18:
	ret;

}


// ===== COMPILED SASS (sm_100) =====

	.target	sm_100

	.elftype	@"ET_EXEC"


//--------------------- .note.nv.tkinfo           --------------------------
	.section	.note.nv.tkinfo,"",@"SHT_NOTE"
	.sectionflags	@"SHF_NOTE_NV_TKINFO"
	.tkinfo
        /*0018*/ 	.word	0x00000002
        /*0030*/ 	.string	""
        /*0030*/ 	.string	"ptxas"
        /*0030*/ 	.string	"Cuda compilation tools, release 13.0, V13.0.88"
        /*0030*/ 	.string	"Build cuda_13.0.r13.0/compiler.36424714_0"
        /*0030*/ 	.string	"-arch sm_100 -m 64 "



//--------------------- .note.nv.cuinfo           --------------------------
	.section	.note.nv.cuinfo,"",@"SHT_NOTE"
	.sectionflags	@"SHF_NOTE_NV_CUINFO"
        /*0018*/ 	.short	0x0002
        /*001a*/ 	.short	0x0064
        /*001c*/ 	.short	0x0082
	.zero		2


//--------------------- .nv.info                  --------------------------
	.section	.nv.info,"",@"SHT_CUDA_INFO"
	.align	4


	//----- nvinfo : EIATTR_REGCOUNT
	.align		4
        /*0000*/ 	.byte	0x04, 0x2f
        /*0002*/ 	.short	(.L_1 - .L_0)
	.align		4
.L_0:
        /*0004*/ 	.word	index@(_Z9calKernelPjiiiii)
        /*0008*/ 	.word	0x0000001a


	//----- nvinfo : EIATTR_FRAME_SIZE
	.align		4
.L_1:
        /*000c*/ 	.byte	0x04, 0x11
        /*000e*/ 	.short	(.L_3 - .L_2)
	.align		4
.L_2:
        /*0010*/ 	.word	index@(_Z9calKernelPjiiiii)
        /*0014*/ 	.word	0x00000000


	//----- nvinfo : EIATTR_MIN_STACK_SIZE
	.align		4
.L_3:
        /*0018*/ 	.byte	0x04, 0x12
        /*001a*/ 	.short	(.L_5 - .L_4)
	.align		4
.L_4:
        /*001c*/ 	.word	index@(_Z9calKernelPjiiiii)
        /*0020*/ 	.word	0x00000000
.L_5:


//--------------------- .nv.compat                --------------------------
	.section	.nv.compat,"",@"SHT_CUDA_COMPAT_INFO"
	.align	4
        /*0000*/ 	.byte	0x02, 0x09, 0x00, 0x00, 0x02, 0x02, 0x01, 0x00, 0x02, 0x05, 0x05, 0x00, 0x03, 0x07, 0x01, 0x01
        /*0010*/ 	.byte	0x02, 0x03, 0x00, 0x00, 0x02, 0x06, 0x01, 0x00, 0x04, 0x0b, 0x08, 0x00, 0x09, 0x00, 0x00, 0x00
        /*0020*/ 	.byte	0x00, 0x00, 0x00, 0x00


//--------------------- .nv.info._Z9calKernelPjiiiii --------------------------
	.section	.nv.info._Z9calKernelPjiiiii,"",@"SHT_CUDA_INFO"
	.sectionflags	@""
	.align	4


	//----- nvinfo : EIATTR_CUDA_API_VERSION
	.align		4
        /*0000*/ 	.byte	0x04, 0x37
        /*0002*/ 	.short	(.L_7 - .L_6)
.L_6:
        /*0004*/ 	.word	0x00000082


	//----- nvinfo : EIATTR_KPARAM_INFO
	.align		4
.L_7:
        /*0008*/ 	.byte	0x04, 0x17
        /*000a*/ 	.short	(.L_9 - .L_8)
.L_8:
        /*000c*/ 	.word	0x00000000
        /*0010*/ 	.short	0x0005
        /*0012*/ 	.short	0x0018
        /*0014*/ 	.byte	0x00, 0xf0, 0x11, 0x00


	//----- nvinfo : EIATTR_KPARAM_INFO
	.align		4
.L_9:
        /*0018*/ 	.byte	0x04, 0x17
        /*001a*/ 	.short	(.L_11 - .L_10)
.L_10:
        /*001c*/ 	.word	0x00000000
        /*0020*/ 	.short	0x0004
        /*0022*/ 	.short	0x0014
        /*0024*/ 	.byte	0x00, 0xf0, 0x11, 0x00


	//----- nvinfo : EIATTR_KPARAM_INFO
	.align		4
.L_11:
        /*0028*/ 	.byte	0x04, 0x17
        /*002a*/ 	.short	(.L_13 - .L_12)
.L_12:
        /*002c*/ 	.word	0x00000000
        /*0030*/ 	.short	0x0003
        /*0032*/ 	.short	0x0010
        /*0034*/ 	.byte	0x00, 0xf0, 0x11, 0x00


	//----- nvinfo : EIATTR_KPARAM_INFO
	.align		4
.L_13:
        /*0038*/ 	.byte	0x04, 0x17
        /*003a*/ 	.short	(.L_15 - .L_14)
.L_14:
        /*003c*/ 	.word	0x00000000
        /*0040*/ 	.short	0x0002
        /*0042*/ 	.short	0x000c
        /*0044*/ 	.byte	0x00, 0xf0, 0x11, 0x00


	//----- nvinfo : EIATTR_KPARAM_INFO
	.align		4
.L_15:
        /*0048*/ 	.byte	0x04, 0x17
        /*004a*/ 	.short	(.L_17 - .L_16)
.L_16:
        /*004c*/ 	.word	0x00000000
        /*0050*/ 	.short	0x0001
        /*0052*/ 	.short	0x0008
        /*0054*/ 	.byte	0x00, 0xf0, 0x11, 0x00


	//----- nvinfo : EIATTR_KPARAM_INFO
	.align		4
.L_17:
        /*0058*/ 	.byte	0x04, 0x17
        /*005a*/ 	.short	(.L_19 - .L_18)
.L_18:
        /*005c*/ 	.word	0x00000000
        /*0060*/ 	.short	0x0000
        /*0062*/ 	.short	0x0000
        /*0064*/ 	.byte	0x00, 0xf5, 0x21, 0x00


	//----- nvinfo : EIATTR_SPARSE_MMA_MASK
	.align		4
.L_19:
        /*0068*/ 	.byte	0x03, 0x50
        /*006a*/ 	.short	0x0000


	//----- nvinfo : EIATTR_MAXREG_COUNT
	.align		4
        /*006c*/ 	.byte	0x03, 0x1b
        /*006e*/ 	.short	0x00ff


	//----- nvinfo : EIATTR_NUM_BARRIERS
	.align		4
        /*0070*/ 	.byte	0x02, 0x4c
        /*0072*/ 	.byte	0x01
	.zero		1


	//----- nvinfo : EIATTR_MERCURY_ISA_VERSION
	.align		4
        /*0074*/ 	.byte	0x03, 0x5f
        /*0076*/ 	.short	0x0101


	//----- nvinfo : EIATTR_VRC_CTA_INIT_COUNT
	.align		4
        /*0078*/ 	.byte	0x02, 0x4a
	.zero		1
	.zero		1


	//----- nvinfo : EIATTR_EXIT_INSTR_OFFSETS
	.align		4
        /*007c*/ 	.byte	0x04, 0x1c
        /*007e*/ 	.short	(.L_21 - .L_20)


	//   ....[0]....
.L_20:
        /*0080*/ 	.word	0x000000e0


	//   ....[1]....
        /*0084*/ 	.word	0x00000150


	//   ....[2]....
        /*0088*/ 	.word	0x00000530


	//   ....[3]....
        /*008c*/ 	.word	0x00000680


	//----- nvinfo : EIATTR_CBANK_PARAM_SIZE
	.align		4
.L_21:
        /*0090*/ 	.byte	0x03, 0x19
        /*0092*/ 	.short	0x001c


	//----- nvinfo : EIATTR_PARAM_CBANK
	.align		4
        /*0094*/ 	.byte	0x04, 0x0a
        /*0096*/ 	.short	(.L_23 - .L_22)
	.align		4
.L_22:
        /*0098*/ 	.word	index@(.nv.constant0._Z9calKernelPjiiiii)
        /*009c*/ 	.short	0x0380
        /*009e*/ 	.short	0x001c


	//----- nvinfo : EIATTR_SW_WAR
	.align		4
.L_23:
        /*00a0*/ 	.byte	0x04, 0x36
        /*00a2*/ 	.short	(.L_25 - .L_24)
.L_24:
        /*00a4*/ 	.word	0x00000008
.L_25:


//--------------------- .nv.callgraph             --------------------------
	.section	.nv.callgraph,"",@"SHT_CUDA_CALLGRAPH"
	.align	4
	.sectionentsize	8
	.align		4
        /*0000*/ 	.word	0x00000000
	.align		4
        /*0004*/ 	.word	0xffffffff
	.align		4
        /*0008*/ 	.word	0x00000000
	.align		4
        /*000c*/ 	.word	0xfffffffe
	.align		4
        /*0010*/ 	.word	0x00000000
	.align		4
        /*0014*/ 	.word	0xfffffffd
	.align		4
        /*0018*/ 	.word	0x00000000
	.align		4
        /*001c*/ 	.word	0xfffffffc


//--------------------- .text._Z9calKernelPjiiiii --------------------------
	.section	.text._Z9calKernelPjiiiii,"ax",@progbits
	.align	128
        .global         _Z9calKernelPjiiiii
        .type           _Z9calKernelPjiiiii,@function
        .size           _Z9calKernelPjiiiii,(.L_x_4 - _Z9calKernelPjiiiii)
        .other          _Z9calKernelPjiiiii,@"STO_CUDA_ENTRY STV_DEFAULT"
_Z9calKernelPjiiiii:
.text._Z9calKernelPjiiiii:
[----:B------:R-:W-:Y:S01]  /*0000*/  LDC R1, c[0x0][0x37c] ;  /* 0x0000df00ff017b82 */ /* 0x000fe20000000800 */
[----:B------:R-:W0:Y:S07]  /*0010*/  S2R R0, SR_TID.Y ;  /* 0x0000000000007919 */ /* 0x000e2e0000002200 */
[----:B------:R-:W1:Y:S01]  /*0020*/  S2UR UR5, SR_CTAID.Y ;  /* 0x00000000000579c3 */ /* 0x000e620000002600 */
[----:B------:R-:W1:Y:S01]  /*0030*/  LDCU UR7, c[0x0][0x394] ;  /* 0x00007280ff0777ac */ /* 0x000e620008000800 */
[----:B------:R-:W2:Y:S01]  /*0040*/  S2R R12, SR_TID.X ;  /* 0x00000000000c7919 */ /* 0x000ea20000002100 */
[----:B------:R-:W3:Y:S05]  /*0050*/  LDCU UR6, c[0x0][0x398] ;  /* 0x00007300ff0677ac */ /* 0x000eea0008000800 */
[----:B------:R-:W3:Y:S08]  /*0060*/  S2UR UR4, SR_CTAID.X ;  /* 0x00000000000479c3 */ /* 0x000ef00000002500 */
[----:B------:R-:W0:Y:S01]  /*0070*/  LDC.64 R4, c[0x0][0x388] ;  /* 0x0000e200ff047b82 */ /* 0x000e220000000a00 */
[----:B-1----:R-:W-:-:S02]  /*0080*/  UIADD3 UR5, UPT, UPT, UR5, UR7, URZ ;  /* 0x0000000705057290 */ /* 0x002fc4000fffe0ff */
[----:B---3--:R-:W-:-:S04]  /*0090*/  UIADD3 UR4, UPT, UPT, UR4, UR6, URZ ;  /* 0x0000000604047290 */ /* 0x008fc8000fffe0ff */
[C---:B0-----:R-:W-:Y:S02]  /*00a0*/  IMAD R9, R5.reuse, UR5, R0 ;  /* 0x0000000505097c24 */ /* 0x041fe4000f8e0200 */
[----:B--2---:R-:W-:-:S05]  /*00b0*/  IMAD R0, R5, UR4, R12 ;  /* 0x0000000405007c24 */ /* 0x004fca000f8e020c */
[----:B------:R-:W-:-:S04]  /*00c0*/  VIMNMX R3, PT, PT, R9, R0, !PT ;  /* 0x0000000009037248 */ /* 0x000fc80007fe0100 */
[----:B------:R-:W-:-:S13]  /*00d0*/  ISETP.GE.AND P0, PT, R3, R4, PT ;  /* 0x000000040300720c */ /* 0x000fda0003f06270 */
[----:B------:R-:W-:Y:S05]  /*00e0*/  @P0 EXIT ;  /* 0x000000000000094d */ /* 0x000fea0003800000 */
[----:B------:R-:W0:Y:S02]  /*00f0*/  LDC R14, c[0x0][0x390] ;  /* 0x0000e400ff0e7b82 */ /* 0x000e240000000800 */
[----:B0-----:R-:W-:Y:S01]  /*0100*/  IMAD R3, R5, R14, R5 ;  /* 0x0000000e05037224 */ /* 0x001fe200078e0205 */
[----:B------:R-:W-:-:S04]  /*0110*/  IADD3 R7, PT, PT, -R14, RZ, RZ ;  /* 0x000000ff0e077210 */ /* 0x000fc80007ffe1ff */
[----:B------:R-:W-:-:S05]  /*0120*/  VIMNMX R6, PT, PT, R3, R4, PT ;  /* 0x0000000403067248 */ /* 0x000fca0003fe0100 */
[----:B------:R-:W-:-:S05]  /*0130*/  IMAD R7, R5, R7, R6 ;  /* 0x0000000705077224 */ /* 0x000fca00078e0206 */
[----:B------:R-:W-:-:S13]  /*0140*/  ISETP.GE.AND P0, PT, R7, 0x1, PT ;  /* 0x000000010700780c */ /* 0x000fda0003f06270 */
[----:B------:R-:W-:Y:S05]  /*0150*/  @!P0 EXIT ;  /* 0x000000000000894d */ /* 0x000fea0003800000 */
[----:B------:R-:W0:Y:S01]  /*0160*/  LDC.64 R2, c[0x0][0x380] ;  /* 0x0000e000ff027b82 */ /* 0x000e220000000a00 */
[----:B------:R-:W-:Y:S01]  /*0170*/  IMAD R6, R5, R14, -R6 ;  /* 0x0000000e05067224 */ /* 0x000fe200078e0a06 */
[----:B------:R-:W-:Y:S01]  /*0180*/  LOP3.LUT R8, R7, 0x3, RZ, 0xc0, !PT ;  /* 0x0000000307087812 */ /* 0x000fe200078ec0ff */
[----:B------:R-:W-:Y:S01]  /*0190*/  IMAD R11, R9, R4, R0 ;  /* 0x00000004090b7224 */ /* 0x000fe200078e0200 */
[----:B------:R-:W1:Y:S01]  /*01a0*/  LDCU.64 UR8, c[0x0][0x358] ;  /* 0x00006b00ff0877ac */ /* 0x000e620008000a00 */
[----:B------:R-:W-:Y:S01]  /*01b0*/  HFMA2 R10, -RZ, RZ, 0, 0 ;  /* 0x00000000ff0a7431 */ /* 0x000fe200000001ff */
[----:B------:R-:W-:Y:S02]  /*01c0*/  ISETP.GT.U32.AND P1, PT, R6, -0x4, PT ;  /* 0xfffffffc0600780c */ /* 0x000fe40003f24070 */
[----:B------:R-:W-:Y:S01]  /*01d0*/  ISETP.NE.AND P0, PT, R8, RZ, PT ;  /* 0x000000ff0800720c */ /* 0x000fe20003f05270 */
[----:B0-----:R-:W-:-:S04]  /*01e0*/  IMAD.WIDE R2, R11, 0x4, R2 ;  /* 0x000000040b027825 */ /* 0x001fc800078e0202 */
[----:B------:R-:W-:-:S06]  /*01f0*/  IMAD R11, R5, R14, RZ ;  /* 0x0000000e050b7224 */ /* 0x000fcc00078e02ff */
[----:B-1----:R-:W-:Y:S05]  /*0200*/  @P1 BRA `(.L_x_0) ;  /* 0x0000000000c81947 */ /* 0x002fea0003800000 */
[----:B------:R-:W0:Y:S01]  /*0210*/  LDCU.64 UR6, c[0x0][0x380] ;  /* 0x00007000ff0677ac */ /* 0x000e220008000a00 */
[----:B------:R-:W-:Y:S01]  /*0220*/  IMAD R6, R4, R14, UR4 ;  /* 0x0000000404067e24 */ /* 0x000fe2000f8e020e */
[----:B------:R-:W-:-:S03]  /*0230*/  LOP3.LUT R10, R7, 0x7ffffffc, RZ, 0xc0, !PT ;  /* 0x7ffffffc070a7812 */ /* 0x000fc600078ec0ff */
[----:B------:R-:W-:Y:S02]  /*0240*/  IMAD R15, R6, R5, R12 ;  /* 0x00000005060f7224 */ /* 0x000fe400078e020c */
[----:B------:R-:W-:Y:S02]  /*0250*/  IMAD R5, R9, R4, R11 ;  /* 0x0000000409057224 */ /* 0x000fe400078e020b */
[----:B------:R-:W-:Y:S01]  /*0260*/  IMAD.MOV R14, RZ, RZ, -R10 ;  /* 0x000000ffff0e7224 */ /* 0x000fe200078e0a0a */
[----:B0-----:R-:W-:-:S04]  /*0270*/  UIADD3 UR5, UP0, UPT, UR6, 0x8, URZ ;  /* 0x0000000806057890 */ /* 0x001fc8000ff1e0ff */
[----:B------:R-:W-:-:S12]  /*0280*/  UIADD3.X UR6, UPT, UPT, URZ, UR7, URZ, UP0, !UPT ;  /* 0x00000007ff067290 */ /* 0x000fd800087fe4ff */
.L_x_1:
[----:B------:R-:W0:Y:S01]  /*0290*/  LDC.64 R12, c[0x0][0x380] ;  /* 0x0000e000ff0c7b82 */ /* 0x000e220000000a00 */
[----:B------:R-:W-:Y:S01]  /*02a0*/  MOV R6, UR5 ;  /* 0x0000000500067c02 */ /* 0x000fe20008000f00 */
[----:B------:R-:W-:Y:S01]  /*02b0*/  IMAD.U32 R7, RZ, RZ, UR6 ;  /* 0x00000006ff077e24 */ /* 0x000fe2000f8e00ff */
[----:B------:R-:W2:Y:S03]  /*02c0*/  LDG.E R18, desc[UR8][R2.64] ;  /* 0x0000000802127981 */ /* 0x000ea6000c1e1900 */
[----:B------:R-:W-:Y:S02]  /*02d0*/  IMAD.WIDE R6, R5, 0x4, R6 ;  /* 0x0000000405067825 */ /* 0x000fe400078e0206 */
[----:B------:R-:W1:Y:S03]  /*02e0*/  LDC R4, c[0x0][0x388] ;  /* 0x0000e200ff047b82 */ /* 0x000e660000000800 */
[----:B------:R-:W3:Y:S01]  /*02f0*/  LDG.E R16, desc[UR8][R6.64+-0x8] ;  /* 0xfffff80806107981 */ /* 0x000ee2000c1e1900 */
[----:B0-----:R-:W-:-:S05]  /*0300*/  IMAD.WIDE R12, R15, 0x4, R12 ;  /* 0x000000040f0c7825 */ /* 0x001fca00078e020c */
[----:B------:R-:W3:Y:S02]  /*0310*/  LDG.E R17, desc[UR8][R12.64] ;  /* 0x000000080c117981 */ /* 0x000ee4000c1e1900 */
[----:B---3--:R-:W-:-:S04]  /*0320*/  IADD3 R21, PT, PT, R16, R17, RZ ;  /* 0x0000001110157210 */ /* 0x008fc80007ffe0ff */
[----:B--2---:R-:W-:-:S13]  /*0330*/  ISETP.GE.U32.AND P1, PT, R21, R18, PT ;  /* 0x000000121500720c */ /* 0x004fda0003f26070 */
[----:B------:R0:W-:Y:S01]  /*0340*/  @!P1 STG.E desc[UR8][R2.64], R21 ;  /* 0x0000001502009986 */ /* 0x0001e2000c101908 */
[----:B------:R-:W-:Y:S01]  /*0350*/  BAR.SYNC.DEFER_BLOCKING 0x0 ;  /* 0x0000000000007b1d */ /* 0x000fe20000010000 */
[----:B-1----:R-:W-:-:S05]  /*0360*/  IMAD.WIDE R16, R4, 0x4, R12 ;  /* 0x0000000404107825 */ /* 0x002fca00078e020c */
[----:B------:R-:W2:Y:S04]  /*0370*/  LDG.E R18, desc[UR8][R6.64+-0x4] ;  /* 0xfffffc0806127981 */ /* 0x000ea8000c1e1900 */
[----:B------:R-:W2:Y:S04]  /*0380*/  LDG.E R19, desc[UR8][R16.64] ;  /* 0x0000000810137981 */ /* 0x000ea8000c1e1900 */
[----:B------:R-:W3:Y:S01]  /*0390*/  LDG.E R12, desc[UR8][R2.64] ;  /* 0x00000008020c7981 */ /* 0x000ee2000c1e1900 */
[----:B--2---:R-:W-:-:S05]  /*03a0*/  IMAD.IADD R23, R18, 0x1, R19 ;  /* 0x0000000112177824 */ /* 0x004fca00078e0213 */
[----:B---3--:R-:W-:-:S13]  /*03b0*/  ISETP.GE.U32.AND P1, PT, R23, R12, PT ;  /* 0x0000000c1700720c */ /* 0x008fda0003f26070 */
[----:B------:R1:W-:Y:S01]  /*03c0*/  @!P1 STG.E desc[UR8][R2.64], R23 ;  /* 0x0000001702009986 */ /* 0x0003e2000c101908 */
[----:B------:R-:W-:Y:S01]  /*03d0*/  BAR.SYNC.DEFER_BLOCKING 0x0 ;  /* 0x0000000000007b1d */ /* 0x000fe20000010000 */
[----:B------:R-:W-:-:S05]  /*03e0*/  IMAD.WIDE R12, R4, 0x4, R16 ;  /* 0x00000004040c7825 */ /* 0x000fca00078e0210 */
[----:B------:R-:W0:Y:S04]  /*03f0*/  LDG.E R18, desc[UR8][R6.64] ;  /* 0x0000000806127981 */ /* 0x000e28000c1e1900 */
[----:B------:R-:W0:Y:S04]  /*0400*/  LDG.E R19, desc[UR8][R12.64] ;  /* 0x000000080c137981 */ /* 0x000e28000c1e1900 */
[----:B------:R-:W2:Y:S01]  /*0410*/  LDG.E R20, desc[UR8][R2.64] ;  /* 0x0000000802147981 */ /* 0x000ea2000c1e1900 */
[----:B------:R-:W-:Y:S01]  /*0420*/  IMAD.WIDE R16, R4, 0x4, R12 ;  /* 0x0000000404107825 */ /* 0x000fe200078e020c */
[----:B0-----:R-:W-:-:S04]  /*0430*/  IADD3 R21, PT, PT, R18, R19, RZ ;  /* 0x0000001312157210 */ /* 0x001fc80007ffe0ff */
[----:B--2---:R-:W-:-:S13]  /*0440*/  ISETP.GE.U32.AND P1, PT, R21, R20, PT ;  /* 0x000000141500720c */ /* 0x004fda0003f26070 */
[----:B------:R1:W-:Y:S01]  /*0450*/  @!P1 STG.E desc[UR8][R2.64], R21 ;  /* 0x0000001502009986 */ /* 0x0003e2000c101908 */
[----:B------:R-:W-:Y:S06]  /*0460*/  BAR.SYNC.DEFER_BLOCKING 0x0 ;  /* 0x0000000000007b1d */ /* 0x000fec0000010000 */
[----:B------:R-:W2:Y:S04]  /*0470*/  LDG.E R18, desc[UR8][R6.64+0x4] ;  /* 0x0000040806127981 */ /* 0x000ea8000c1e1900 */
[----:B------:R-:W2:Y:S04]  /*0480*/  LDG.E R17, desc[UR8][R16.64] ;  /* 0x0000000810117981 */ /* 0x000ea8000c1e1900 */
[----:B------:R-:W3:Y:S01]  /*0490*/  LDG.E R19, desc[UR8][R2.64] ;  /* 0x0000000802137981 */ /* 0x000ee2000c1e1900 */
[----:B------:R-:W-:Y:S01]  /*04a0*/  VIADD R14, R14, 0x4 ;  /* 0x000000040e0e7836 */ /* 0x000fe20000000000 */
[----:B------:R-:W-:-:S02]  /*04b0*/  LEA R15, R4, R15, 0x2 ;  /* 0x0000000f040f7211 */ /* 0x000fc400078e10ff */
[----:B------:R-:W-:Y:S02]  /*04c0*/  IADD3 R5, PT, PT, R5, 0x4, RZ ;  /* 0x0000000405057810 */ /* 0x000fe40007ffe0ff */
[----:B--2---:R-:W-:-:S04]  /*04d0*/  IADD3 R18, PT, PT, R18, R17, RZ ;  /* 0x0000001112127210 */ /* 0x004fc80007ffe0ff */
[----:B---3--:R-:W-:-:S13]  /*04e0*/  ISETP.GE.U32.AND P1, PT, R18, R19, PT ;  /* 0x000000131200720c */ /* 0x008fda0003f26070 */
[----:B------:R1:W-:Y:S01]  /*04f0*/  @!P1 STG.E desc[UR8][R2.64], R18 ;  /* 0x0000001202009986 */ /* 0x0003e2000c101908 */
[----:B------:R-:W-:Y:S01]  /*0500*/  BAR.SYNC.DEFER_BLOCKING 0x0 ;  /* 0x0000000000007b1d */ /* 0x000fe20000010000 */
[----:B------:R-:W-:-:S13]  /*0510*/  ISETP.NE.AND P1, PT, R14, RZ, PT ;  /* 0x000000ff0e00720c */ /* 0x000fda0003f25270 */
[----:B-1----:R-:W-:Y:S05]  /*0520*/  @P1 BRA `(.L_x_1) ;  /* 0xfffffffc00581947 */ /* 0x002fea000383ffff */
.L_x_0:
[----:B------:R-:W-:Y:S05]  /*0530*/  @!P0 EXIT ;  /* 0x000000000000894d */ /* 0x000fea0003800000 */
[----:B------:R-:W0:Y:S01]  /*0540*/  LDC.64 R6, c[0x0][0x380] ;  /* 0x0000e000ff067b82 */ /* 0x000e220000000a00 */
[----:B------:R-:W-:Y:S01]  /*0550*/  IMAD.IADD R11, R11, 0x1, R10 ;  /* 0x000000010b0b7824 */ /* 0x000fe200078e020a */
[----:B------:R-:W1:Y:S03]  /*0560*/  LDCU UR4, c[0x0][0x388] ;  /* 0x00007100ff0477ac */ /* 0x000e660008000800 */
[-C--:B------:R-:W-:Y:S01]  /*0570*/  IMAD R13, R11, R4.reuse, R0 ;  /* 0x000000040b0d7224 */ /* 0x080fe200078e0200 */
[----:B------:R-:W-:Y:S01]  /*0580*/  IADD3 R0, PT, PT, -R8, RZ, RZ ;  /* 0x000000ff08007210 */ /* 0x000fe20007ffe1ff */
[----:B------:R-:W-:-:S07]  /*0590*/  IMAD R11, R9, R4, R11 ;  /* 0x00000004090b7224 */ /* 0x000fce00078e020b */
.L_x_2:
[--C-:B0-----:R-:W-:Y:S01]  /*05a0*/  IMAD.WIDE R4, R11, 0x4, R6.reuse ;  /* 0x000000040b047825 */ /* 0x101fe200078e0206 */
[----:B------:R-:W2:Y:S03]  /*05b0*/  LDG.E R10, desc[UR8][R2.64] ;  /* 0x00000008020a7981 */ /* 0x000ea6000c1e1900 */
[C---:B------:R-:W-:Y:S02]  /*05c0*/  IMAD.WIDE R8, R13.reuse, 0x4, R6 ;  /* 0x000000040d087825 */ /* 0x040fe400078e0206 */
[----:B------:R-:W3:Y:S04]  /*05d0*/  LDG.E R4, desc[UR8][R4.64] ;  /* 0x0000000804047981 */ /* 0x000ee8000c1e1900 */
[----:B------:R-:W3:Y:S01]  /*05e0*/  LDG.E R9, desc[UR8][R8.64] ;  /* 0x0000000808097981 */ /* 0x000ee2000c1e1900 */
[----:B------:R-:W-:Y:S01]  /*05f0*/  VIADD R0, R0, 0x1 ;  /* 0x0000000100007836 */ /* 0x000fe20000000000 */
[----:B-1----:R-:W-:-:S02]  /*0600*/  IADD3 R13, PT, PT, R13, UR4, RZ ;  /* 0x000000040d0d7c10 */ /* 0x002fc4000fffe0ff */
[----:B------:R-:W-:Y:S02]  /*0610*/  IADD3 R11, PT, PT, R11, 0x1, RZ ;  /* 0x000000010b0b7810 */ /* 0x000fe40007ffe0ff */
[----:B---3--:R-:W-:-:S04]  /*0620*/  IADD3 R15, PT, PT, R4, R9, RZ ;  /* 0x00000009040f7210 */ /* 0x008fc80007ffe0ff */
[----:B--2---:R-:W-:-:S13]  /*0630*/  ISETP.GE.U32.AND P0, PT, R15, R10, PT ;  /* 0x0000000a0f00720c */ /* 0x004fda0003f06070 */
[----:B------:R2:W-:Y:S01]  /*0640*/  @!P0 STG.E desc[UR8][R2.64], R15 ;  /* 0x0000000f02008986 */ /* 0x0005e2000c101908 */
[----:B------:R-:W-:Y:S01]  /*0650*/  BAR.SYNC.DEFER_BLOCKING 0x0 ;  /* 0x0000000000007b1d */ /* 0x000fe20000010000 */
[----:B------:R-:W-:-:S13]  /*0660*/  ISETP.NE.AND P0, PT, R0, RZ, PT ;  /* 0x000000ff0000720c */ /* 0x000fda0003f05270 */
[----:B--2---:R-:W-:Y:S05]  /*0670*/  @P0 BRA `(.L_x_2) ;  /* 0xfffffffc00c80947 */ /* 0x004fea000383ffff */
[----:B------:R-:W-:Y:S05]  /*0680*/  EXIT ;  /* 0x000000000000794d */ /* 0x000fea0003800000 */
.L_x_3:
[----:B------:R-:W-:-:S00]  /*0690*/  BRA `(.L_x_3) ;  /* 0xfffffffc00fc7947 */ /* 0x000fc0000383ffff */
[----:B------:R-:W-:-:S00]  /*06a0*/  NOP ;  /* 0x0000000000007918 */ /* 0x000fc00000000000 */
        /* <DEDUP_REMOVED lines=13> */
.L_x_4:


//--------------------- .nv.shared.reserved.0     --------------------------
	.section	.nv.shared.reserved.0,"aw",@nobits
	.weak		__nv_reservedSMEM_offset_0_alias
	.size		__nv_reservedSMEM_offset_0_alias, 0, 64
	.other		__nv_reservedSMEM_offset_0_alias,@"STO_CUDA_RESERVED_SHARED STV_DEFAULT"
__nv_reservedSMEM_offset_0_alias:
	.zero		0
	.zero		64


//--------------------- .nv.constant0._Z9calKernelPjiiiii --------------------------
	.section	.nv.constant0._Z9calKernelPjiiiii,"a",@progbits
	.sectionflags	@""
	.align	4
.nv.constant0._Z9calKernelPjiiiii:
	.zero		924


//--------------------- SYMBOLS --------------------------

	.type		.nv.reservedSmem.offset0,@object
	.size		.nv.reservedSmem.offset0,0x4
